//
// Generated by NVIDIA NVVM Compiler
//
// Compiler Build ID: CL-36424714
// Cuda compilation tools, release 13.0, V13.0.88
// Based on NVVM 20.0.0
//

.version 9.0
.target sm_100
.address_size 64

	// .globl	_Z6matmulPfPKfS1_iii

.visible .entry _Z6matmulPfPKfS1_iii(
	.param .u64 .ptr .align 1 _Z6matmulPfPKfS1_iii_param_0,
	.param .u64 .ptr .align 1 _Z6matmulPfPKfS1_iii_param_1,
	.param .u64 .ptr .align 1 _Z6matmulPfPKfS1_iii_param_2,
	.param .u32 _Z6matmulPfPKfS1_iii_param_3,
	.param .u32 _Z6matmulPfPKfS1_iii_param_4,
	.param .u32 _Z6matmulPfPKfS1_iii_param_5
)
{
	.reg .pred 	%p<13>;
	.reg .b32 	%r<41>;
	.reg .b32 	%f<68>;
	.reg .b64 	%rd<53>;

	ld.param.u64 	%rd6, [_Z6matmulPfPKfS1_iii_param_0];
	ld.param.u64 	%rd7, [_Z6matmulPfPKfS1_iii_param_1];
	ld.param.u64 	%rd8, [_Z6matmulPfPKfS1_iii_param_2];
	ld.param.u32 	%r20, [_Z6matmulPfPKfS1_iii_param_3];
	ld.param.u32 	%r18, [_Z6matmulPfPKfS1_iii_param_4];
	ld.param.u32 	%r19, [_Z6matmulPfPKfS1_iii_param_5];
	cvta.to.global.u64 	%rd1, %rd8;
	cvta.to.global.u64 	%rd2, %rd7;
	mov.u32 	%r21, %ctaid.y;
	mov.u32 	%r22, %ntid.y;
	mov.u32 	%r23, %tid.y;
	mad.lo.s32 	%r1, %r21, %r22, %r23;
	mov.u32 	%r24, %ctaid.x;
	mov.u32 	%r25, %ntid.x;
	mov.u32 	%r26, %tid.x;
	mad.lo.s32 	%r2, %r24, %r25, %r26;
	setp.ge.s32 	%p1, %r1, %r20;
	setp.ge.s32 	%p2, %r2, %r19;
	or.pred  	%p3, %p1, %p2;
	@%p3 bra 	$L__BB0_14;
	setp.lt.s32 	%p4, %r18, 1;
	mov.f32 	%f67, 0f00000000;
	@%p4 bra 	$L__BB0_13;
	mul.lo.s32 	%r3, %r18, %r1;
	and.b32  	%r4, %r18, 7;
	setp.lt.u32 	%p5, %r18, 8;
	mov.f32 	%f67, 0f00000000;
	mov.b32 	%r39, 0;
	@%p5 bra 	$L__BB0_5;
	and.b32  	%r39, %r18, 2147483640;
	neg.s32 	%r37, %r39;
	shl.b32 	%r7, %r19, 3;
	mul.wide.u32 	%rd9, %r3, 4;
	add.s64 	%rd10, %rd9, %rd2;
	add.s64 	%rd52, %rd10, 16;
	mov.f32 	%f67, 0f00000000;
	mul.wide.s32 	%rd13, %r19, 4;
	mov.u32 	%r36, %r2;
$L__BB0_4:
	.pragma "nounroll";
	ld.global.f32 	%f17, [%rd52+-16];
	mul.wide.s32 	%rd11, %r36, 4;
	add.s64 	%rd12, %rd1, %rd11;
	ld.global.f32 	%f18, [%rd12];
	fma.rn.f32 	%f19, %f17, %f18, %f67;
	ld.global.f32 	%f20, [%rd52+-12];
	add.s64 	%rd14, %rd12, %rd13;
	ld.global.f32 	%f21, [%rd14];
	fma.rn.f32 	%f22, %f20, %f21, %f19;
	ld.global.f32 	%f23, [%rd52+-8];
	add.s64 	%rd15, %rd14, %rd13;
	ld.global.f32 	%f24, [%rd15];
	fma.rn.f32 	%f25, %f23, %f24, %f22;
	ld.global.f32 	%f26, [%rd52+-4];
	add.s64 	%rd16, %rd15, %rd13;
	ld.global.f32 	%f27, [%rd16];
	fma.rn.f32 	%f28, %f26, %f27, %f25;
	ld.global.f32 	%f29, [%rd52];
	add.s64 	%rd17, %rd16, %rd13;
	ld.global.f32 	%f30, [%rd17];
	fma.rn.f32 	%f31, %f29, %f30, %f28;
	ld.global.f32 	%f32, [%rd52+4];
	add.s64 	%rd18, %rd17, %rd13;
	ld.global.f32 	%f33, [%rd18];
	fma.rn.f32 	%f34, %f32, %f33, %f31;
	ld.global.f32 	%f35, [%rd52+8];
	add.s64 	%rd19, %rd18, %rd13;
	ld.global.f32 	%f36, [%rd19];
	fma.rn.f32 	%f37, %f35, %f36, %f34;
	ld.global.f32 	%f38, [%rd52+12];
	add.s64 	%rd20, %rd19, %rd13;
	ld.global.f32 	%f39, [%rd20];
	fma.rn.f32 	%f67, %f38, %f39, %f37;
	add.s32 	%r37, %r37, 8;
	add.s32 	%r36, %r36, %r7;
	add.s64 	%rd52, %rd52, 32;
	setp.ne.s32 	%p6, %r37, 0;
	@%p6 bra 	$L__BB0_4;
$L__BB0_5:
	setp.eq.s32 	%p7, %r4, 0;
	@%p7 bra 	$L__BB0_13;
	and.b32  	%r13, %r18, 3;
	setp.lt.u32 	%p8, %r4, 4;
	@%p8 bra 	$L__BB0_8;
	add.s32 	%r28, %r39, %r3;
	mul.wide.u32 	%rd21, %r28, 4;
	add.s64 	%rd22, %rd2, %rd21;
	ld.global.f32 	%f41, [%rd22];
	mad.lo.s32 	%r29, %r39, %r19, %r2;
	mul.wide.s32 	%rd23, %r29, 4;
	add.s64 	%rd24, %rd1, %rd23;
	ld.global.f32 	%f42, [%rd24];
	fma.rn.f32 	%f43, %f41, %f42, %f67;
	cvt.u64.u32 	%rd25, %r3;
	cvt.u64.u32 	%rd26, %r39;
	add.s64 	%rd27, %rd26, %rd25;
	shl.b64 	%rd28, %rd27, 2;
	add.s64 	%rd29, %rd2, %rd28;
	ld.global.f32 	%f44, [%rd29+4];
	mul.wide.s32 	%rd30, %r19, 4;
	add.s64 	%rd31, %rd24, %rd30;
	ld.global.f32 	%f45, [%rd31];
	fma.rn.f32 	%f46, %f44, %f45, %f43;
	ld.global.f32 	%f47, [%rd29+8];
	add.s64 	%rd32, %rd31, %rd30;
	ld.global.f32 	%f48, [%rd32];
	fma.rn.f32 	%f49, %f47, %f48, %f46;
	ld.global.f32 	%f50, [%rd29+12];
	add.s64 	%rd33, %rd32, %rd30;
	ld.global.f32 	%f51, [%rd33];
	fma.rn.f32 	%f67, %f50, %f51, %f49;
	add.s32 	%r39, %r39, 4;
$L__BB0_8:
	setp.eq.s32 	%p9, %r13, 0;
	@%p9 bra 	$L__BB0_13;
	setp.eq.s32 	%p10, %r13, 1;
	@%p10 bra 	$L__BB0_11;
	add.s32 	%r30, %r39, %r3;
	mul.wide.u32 	%rd34, %r30, 4;
	add.s64 	%rd35, %rd2, %rd34;
	ld.global.f32 	%f53, [%rd35];
	mad.lo.s32 	%r31, %r39, %r19, %r2;
	mul.wide.s32 	%rd36, %r31, 4;
	add.s64 	%rd37, %rd1, %rd36;
	ld.global.f32 	%f54, [%rd37];
	fma.rn.f32 	%f55, %f53, %f54, %f67;
	cvt.u64.u32 	%rd38, %r3;
	cvt.u64.u32 	%rd39, %r39;
	add.s64 	%rd40, %rd39, %rd38;
	shl.b64 	%rd41, %rd40, 2;
	add.s64 	%rd42, %rd2, %rd41;
	ld.global.f32 	%f56, [%rd42+4];
	mul.wide.s32 	%rd43, %r19, 4;
	add.s64 	%rd44, %rd37, %rd43;
	ld.global.f32 	%f57, [%rd44];
	fma.rn.f32 	%f67, %f56, %f57, %f55;
	add.s32 	%r39, %r39, 2;
$L__BB0_11:
	and.b32  	%r32, %r18, 1;
	setp.eq.b32 	%p11, %r32, 1;
	not.pred 	%p12, %p11;
	@%p12 bra 	$L__BB0_13;
	add.s32 	%r33, %r39, %r3;
	mul.wide.u32 	%rd45, %r33, 4;
	add.s64 	%rd46, %rd2, %rd45;
	ld.global.f32 	%f58, [%rd46];
	mad.lo.s32 	%r34, %r39, %r19, %r2;
	mul.wide.s32 	%rd47, %r34, 4;
	add.s64 	%rd48, %rd1, %rd47;
	ld.global.f32 	%f59, [%rd48];
	fma.rn.f32 	%f67, %f58, %f59, %f67;
$L__BB0_13:
	mad.lo.s32 	%r35, %r19, %r1, %r2;
	cvta.to.global.u64 	%rd49, %rd6;
	mul.wide.s32 	%rd50, %r35, 4;
	add.s64 	%rd51, %rd49, %rd50;
	st.global.f32 	[%rd51], %f67;
$L__BB0_14:
	ret;

}


// ===== COMPILED SASS (sm_100) =====

	.target	sm_100

	.elftype	@"ET_EXEC"


//--------------------- .note.nv.tkinfo           --------------------------
	.section	.note.nv.tkinfo,"",@"SHT_NOTE"
	.sectionflags	@"SHF_NOTE_NV_TKINFO"
	.tkinfo
        /*0018*/ 	.word	0x00000002
        /*0030*/ 	.string	""
        /*0030*/ 	.string	"ptxas"
        /*0030*/ 	.string	"Cuda compilation tools, release 13.0, V13.0.88"
        /*0030*/ 	.string	"Build cuda_13.0.r13.0/compiler.36424714_0"
        /*0030*/ 	.string	"-arch sm_100 -m 64 "



//--------------------- .note.nv.cuinfo           --------------------------
	.section	.note.nv.cuinfo,"",@"SHT_NOTE"
	.sectionflags	@"SHF_NOTE_NV_CUINFO"
        /*0018*/ 	.short	0x0002
        /*001a*/ 	.short	0x0064
        /*001c*/ 	.short	0x0082
	.zero		2


//--------------------- .nv.info                  --------------------------
	.section	.nv.info,"",@"SHT_CUDA_INFO"
	.align	4


	//----- nvinfo : EIATTR_REGCOUNT
	.align		4
        /*0000*/ 	.byte	0x04, 0x2f
        /*0002*/ 	.short	(.L_1 - .L_0)
	.align		4
.L_0:
        /*0004*/ 	.word	index@(_Z6matmulPfPKfS1_iii)
        /*0008*/ 	.word	0x00000020


	//----- nvinfo : EIATTR_FRAME_SIZE
	.align		4
.L_1:
        /*000c*/ 	.byte	0x04, 0x11
        /*000e*/ 	.short	(.L_3 - .L_2)
	.align		4
.L_2:
        /*0010*/ 	.word	index@(_Z6matmulPfPKfS1_iii)
        /*0014*/ 	.word	0x00000000


	//----- nvinfo : EIATTR_MIN_STACK_SIZE
	.align		4
.L_3:
        /*0018*/ 	.byte	0x04, 0x12
        /*001a*/ 	.short	(.L_5 - .L_4)
	.align		4
.L_4:
        /*001c*/ 	.word	index@(_Z6matmulPfPKfS1_iii)
        /*0020*/ 	.word	0x00000000
.L_5:


//--------------------- .nv.compat                --------------------------
	.section	.nv.compat,"",@"SHT_CUDA_COMPAT_INFO"
	.align	4
        /*0000*/ 	.byte	0x02, 0x09, 0x00, 0x00, 0x02, 0x02, 0x01, 0x00, 0x02, 0x05, 0x05, 0x00, 0x03, 0x07, 0x01, 0x01
        /*0010*/ 	.byte	0x02, 0x03, 0x00, 0x00, 0x02, 0x06, 0x01, 0x00, 0x04, 0x0b, 0x08, 0x00, 0x09, 0x00, 0x00, 0x00
        /*0020*/ 	.byte	0x00, 0x00, 0x00, 0x00


//--------------------- .nv.info._Z6matmulPfPKfS1_iii --------------------------
	.section	.nv.info._Z6matmulPfPKfS1_iii,"",@"SHT_CUDA_INFO"
	.sectionflags	@""
	.align	4


	//----- nvinfo : EIATTR_CUDA_API_VERSION
	.align		4
        /*0000*/ 	.byte	0x04, 0x37
        /*0002*/ 	.short	(.L_7 - .L_6)
.L_6:
        /*0004*/ 	.word	0x00000082


	//----- nvinfo : EIATTR_KPARAM_INFO
	.align		4
.L_7:
        /*0008*/ 	.byte	0x04, 0x17
        /*000a*/ 	.short	(.L_9 - .L_8)
.L_8:
        /*000c*/ 	.word	0x00000000
        /*0010*/ 	.short	0x0005
        /*0012*/ 	.short	0x0020
        /*0014*/ 	.byte	0x00, 0xf0, 0x11, 0x00


	//----- nvinfo : EIATTR_KPARAM_INFO
	.align		4
.L_9:
        /*0018*/ 	.byte	0x04, 0x17
        /*001a*/ 	.short	(.L_11 - .L_10)
.L_10:
        /*001c*/ 	.word	0x00000000
        /*0020*/ 	.short	0x0004
        /*0022*/ 	.short	0x001c
        /*0024*/ 	.byte	0x00, 0xf0, 0x11, 0x00


	//----- nvinfo : EIATTR_KPARAM_INFO
	.align		4
.L_11:
        /*0028*/ 	.byte	0x04, 0x17
        /*002a*/ 	.short	(.L_13 - .L_12)
.L_12:
        /*002c*/ 	.word	0x00000000
        /*0030*/ 	.short	0x0003
        /*0032*/ 	.short	0x0018
        /*0034*/ 	.byte	0x00, 0xf0, 0x11, 0x00


	//----- nvinfo : EIATTR_KPARAM_INFO
	.align		4
.L_13:
        /*0038*/ 	.byte	0x04, 0x17
        /*003a*/ 	.short	(.L_15 - .L_14)
.L_14:
        /*003c*/ 	.word	0x00000000
        /*0040*/ 	.short	0x0002
        /*0042*/ 	.short	0x0010
        /*0044*/ 	.byte	0x00, 0xf5, 0x21, 0x00


	//----- nvinfo : EIATTR_KPARAM_INFO
	.align		4
.L_15:
        /*0048*/ 	.byte	0x04, 0x17
        /*004a*/ 	.short	(.L_17 - .L_16)
.L_16:
        /*004c*/ 	.word	0x00000000
        /*0050*/ 	.short	0x0001
        /*0052*/ 	.short	0x0008
        /*0054*/ 	.byte	0x00, 0xf5, 0x21, 0x00


	//----- nvinfo : EIATTR_KPARAM_INFO
	.align		4
.L_17:
        /*0058*/ 	.byte	0x04, 0x17
        /*005a*/ 	.short	(.L_19 - .L_18)
.L_18:
        /*005c*/ 	.word	0x00000000
        /*0060*/ 	.short	0x0000
        /*0062*/ 	.short	0x0000
        /*0064*/ 	.byte	0x00, 0xf5, 0x21, 0x00


	//----- nvinfo : EIATTR_SPARSE_MMA_MASK
	.align		4
.L_19:
        /*0068*/ 	.byte	0x03, 0x50
        /*006a*/ 	.short	0x0000


	//----- nvinfo : EIATTR_MAXREG_COUNT
	.align		4
        /*006c*/ 	.byte	0x03, 0x1b
        /*006e*/ 	.short	0x00ff


	//----- nvinfo : EIATTR_MERCURY_ISA_VERSION
	.align		4
        /*0070*/ 	.byte	0x03, 0x5f
        /*0072*/ 	.short	0x0101


	//----- nvinfo : EIATTR_VRC_CTA_INIT_COUNT
	.align		4
        /*0074*/ 	.byte	0x02, 0x4a
	.zero		1
	.zero		1


	//----- nvinfo : EIATTR_EXIT_INSTR_OFFSETS
	.align		4
        /*0078*/ 	.byte	0x04, 0x1c
        /*007a*/ 	.short	(.L_21 - .L_20)


	//   ....[0]....
.L_20:
        /*007c*/ 	.word	0x000000d0


	//   ....[1]....
        /*0080*/ 	.word	0x000008f0


	//----- nvinfo : EIATTR_CBANK_PARAM_SIZE
	.align		4
.L_21:
        /*0084*/ 	.byte	0x03, 0x19
        /*0086*/ 	.short	0x0024


	//----- nvinfo : EIATTR_PARAM_CBANK
	.align		4
        /*0088*/ 	.byte	0x04, 0x0a
        /*008a*/ 	.short	(.L_23 - .L_22)
	.align		4
.L_22:
        /*008c*/ 	.word	index@(.nv.constant0._Z6matmulPfPKfS1_iii)
        /*0090*/ 	.short	0x0380
        /*0092*/ 	.short	0x0024


	//----- nvinfo : EIATTR_SW_WAR
	.align		4
.L_23:
        /*0094*/ 	.byte	0x04, 0x36
        /*0096*/ 	.short	(.L_25 - .L_24)
.L_24:
        /*0098*/ 	.word	0x00000008
.L_25:


//--------------------- .nv.callgraph             --------------------------
	.section	.nv.callgraph,"",@"SHT_CUDA_CALLGRAPH"
	.align	4
	.sectionentsize	8
	.align		4
        /*0000*/ 	.word	0x00000000
	.align		4
        /*0004*/ 	.word	0xffffffff
	.align		4
        /*0008*/ 	.word	0x00000000
	.align		4
        /*000c*/ 	.word	0xfffffffe
	.align		4
        /*0010*/ 	.word	0x00000000
	.align		4
        /*0014*/ 	.word	0xfffffffd
	.align		4
        /*0018*/ 	.word	0x00000000
	.align		4
        /*001c*/ 	.word	0xfffffffc


//--------------------- .text._Z6matmulPfPKfS1_iii --------------------------
	.section	.text._Z6matmulPfPKfS1_iii,"ax",@progbits
	.align	128
        .global         _Z6matmulPfPKfS1_iii
        .type           _Z6matmulPfPKfS1_iii,@function
        .size           _Z6matmulPfPKfS1_iii,(.L_x_5 - _Z6matmulPfPKfS1_iii)
        .other          _Z6matmulPfPKfS1_iii,@"STO_CUDA_ENTRY STV_DEFAULT"
_Z6matmulPfPKfS1_iii:
.text._Z6matmulPfPKfS1_iii:
[----:B------:R-:W-:Y:S01]  /*0000*/  LDC R1, c[0x0][0x37c] ;  /* 0x0000df00ff017b82 */ /* 0x000fe20000000800 */
[----:B------:R-:W0:Y:S07]  /*0010*/  S2R R5, SR_TID.X ;  /* 0x0000000000057919 */ /* 0x000e2e0000002100 */
[----:B------:R-:W1:Y:S01]  /*0020*/  LDC R16, c[0x0][0x364] ;  /* 0x0000d900ff107b82 */ /* 0x000e620000000800 */
[----:B------:R-:W2:Y:S01]  /*0030*/  LDCU UR6, c[0x0][0x398] ;  /* 0x00007300ff0677ac */ /* 0x000ea20008000800 */
[----:B------:R-:W1:Y:S06]  /*0040*/  S2R R3, SR_TID.Y ;  /* 0x0000000000037919 */ /* 0x000e6c0000002200 */
[----:B------:R-:W0:Y:S08]  /*0050*/  S2UR UR5, SR_CTAID.X ;  /* 0x00000000000579c3 */ /* 0x000e300000002500 */
[----:B------:R-:W0:Y:S08]  /*0060*/  LDC R0, c[0x0][0x360] ;  /* 0x0000d800ff007b82 */ /* 0x000e300000000800 */
[----:B------:R-:W1:Y:S08]  /*0070*/  S2UR UR4, SR_CTAID.Y ;  /* 0x00000000000479c3 */ /* 0x000e700000002600 */
[----:B------:R-:W3:Y:S01]  /*0080*/  LDC R17, c[0x0][0x3a0] ;  /* 0x0000e800ff117b82 */ /* 0x000ee20000000800 */
[----:B0-----:R-:W-:-:S02]  /*0090*/  IMAD R0, R0, UR5, R5 ;  /* 0x0000000500007c24 */ /* 0x001fc4000f8e0205 */
[----:B-1----:R-:W-:-:S03]  /*00a0*/  IMAD R16, R16, UR4, R3 ;  /* 0x0000000410107c24 */ /* 0x002fc6000f8e0203 */
[----:B---3--:R-:W-:-:S04]  /*00b0*/  ISETP.GE.AND P0, PT, R0, R17, PT ;  /* 0x000000110000720c */ /* 0x008fc80003f06270 */
[----:B--2---:R-:W-:-:S13]  /*00c0*/  ISETP.GE.OR P0, PT, R16, UR6, P0 ;  /* 0x0000000610007c0c */ /* 0x004fda0008706670 */
[----:B------:R-:W-:Y:S05]  /*00d0*/  @P0 EXIT ;  /* 0x000000000000094d */ /* 0x000fea0003800000 */
[----:B------:R-:W0:Y:S01]  /*00e0*/  LDC R19, c[0x0][0x39c] ;  /* 0x0000e700ff137b82 */ /* 0x000e220000000800 */
[----:B------:R-:W1:Y:S01]  /*00f0*/  LDCU.64 UR4, c[0x0][0x358] ;  /* 0x00006b00ff0477ac */ /* 0x000e620008000a00 */
[----:B------:R-:W-:Y:S01]  /*0100*/  HFMA2 R24, -RZ, RZ, 0, 0 ;  /* 0x00000000ff187431 */ /* 0x000fe200000001ff */
[----:B0-----:R-:W-:-:S13]  /*0110*/  ISETP.GE.AND P0, PT, R19, 0x1, PT ;  /* 0x000000011300780c */ /* 0x001fda0003f06270 */
[----:B-1----:R-:W-:Y:S05]  /*0120*/  @!P0 BRA `(.L_x_0) ;  /* 0x0000000400e08947 */ /* 0x002fea0003800000 */
[C---:B------:R-:W-:Y:S01]  /*0130*/  ISETP.GE.U32.AND P1, PT, R19.reuse, 0x8, PT ;  /* 0x000000081300780c */ /* 0x040fe20003f26070 */
[----:B------:R-:W-:Y:S01]  /*0140*/  IMAD R20, R16, R19, RZ ;  /* 0x0000001310147224 */ /* 0x000fe200078e02ff */
[----:B------:R-:W-:Y:S02]  /*0150*/  LOP3.LUT R27, R19, 0x7, RZ, 0xc0, !PT ;  /* 0x00000007131b7812 */ /* 0x000fe400078ec0ff */
[----:B------:R-:W-:Y:S02]  /*0160*/  MOV R24, RZ ;  /* 0x000000ff00187202 */ /* 0x000fe40000000f00 */
[----:B------:R-:W-:Y:S02]  /*0170*/  ISETP.NE.AND P0, PT, R27, RZ, PT ;  /* 0x000000ff1b00720c */ /* 0x000fe40003f05270 */
[----:B------:R-:W-:-:S05]  /*0180*/  MOV R21, RZ ;  /* 0x000000ff00157202 */ /* 0x000fca0000000f00 */
[----:B------:R-:W-:Y:S06]  /*0190*/  @!P1 BRA `(.L_x_1) ;  /* 0x0000000000c49947 */ /* 0x000fec0003800000 */
[----:B------:R-:W0:Y:S01]  /*01a0*/  LDC.64 R2, c[0x0][0x388] ;  /* 0x0000e200ff027b82 */ /* 0x000e220000000a00 */
[----:B------:R-:W-:Y:S02]  /*01b0*/  LOP3.LUT R21, R19, 0x7ffffff8, RZ, 0xc0, !PT ;  /* 0x7ffffff813157812 */ /* 0x000fe400078ec0ff */
[----:B------:R-:W-:Y:S02]  /*01c0*/  MOV R24, RZ ;  /* 0x000000ff00187202 */ /* 0x000fe40000000f00 */
[----:B------:R-:W-:Y:S02]  /*01d0*/  MOV R18, R0 ;  /* 0x0000000000127202 */ /* 0x000fe40000000f00 */
[----:B------:R-:W-:Y:S01]  /*01e0*/  IADD3 R22, PT, PT, -R21, RZ, RZ ;  /* 0x000000ff15167210 */ /* 0x000fe20007ffe1ff */
[----:B0-----:R-:W-:-:S03]  /*01f0*/  IMAD.WIDE.U32 R2, R20, 0x4, R2 ;  /* 0x0000000414027825 */ /* 0x001fc600078e0002 */
[----:B------:R-:W-:-:S04]  /*0200*/  IADD3 R4, P1, PT, R2, 0x10, RZ ;  /* 0x0000001002047810 */ /* 0x000fc80007f3e0ff */
[----:B------:R-:W-:-:S09]  /*0210*/  IADD3.X R5, PT, PT, RZ, R3, RZ, P1, !PT ;  /* 0x00000003ff057210 */ /* 0x000fd20000ffe4ff */
.L_x_2:
[----:B------:R-:W0:Y:S01]  /*0220*/  LDC.64 R14, c[0x0][0x390] ;  /* 0x0000e400ff0e7b82 */ /* 0x000e220000000a00 */
[----:B------:R-:W-:Y:S02]  /*0230*/  MOV R2, R4 ;  /* 0x0000000400027202 */ /* 0x000fe40000000f00 */
[----:B------:R-:W-:-:S05]  /*0240*/  MOV R3, R5 ;  /* 0x0000000500037202 */ /* 0x000fca0000000f00 */
[----:B------:R-:W2:Y:S04]  /*0250*/  LDG.E R25, desc[UR4][R2.64+-0x10] ;  /* 0xfffff00402197981 */ /* 0x000ea8000c1e1900 */
[----:B------:R-:W3:Y:S04]  /*0260*/  LDG.E R23, desc[UR4][R2.64+-0xc] ;  /* 0xfffff40402177981 */ /* 0x000ee8000c1e1900 */
[----:B------:R-:W4:Y:S04]  /*0270*/  LDG.E R29, desc[UR4][R2.64+-0x8] ;  /* 0xfffff804021d7981 */ /* 0x000f28000c1e1900 */
[----:B------:R-:W5:Y:S01]  /*0280*/  LDG.E R28, desc[UR4][R2.64+-0x4] ;  /* 0xfffffc04021c7981 */ /* 0x000f62000c1e1900 */
[----:B0-----:R-:W-:-:S05]  /*0290*/  IMAD.WIDE R14, R18, 0x4, R14 ;  /* 0x00000004120e7825 */ /* 0x001fca00078e020e */
[----:B------:R0:W2:Y:S01]  /*02a0*/  LDG.E R26, desc[UR4][R14.64] ;  /* 0x000000040e1a7981 */ /* 0x0000a2000c1e1900 */
[----:B------:R-:W-:-:S04]  /*02b0*/  IMAD.WIDE R12, R17, 0x4, R14 ;  /* 0x00000004110c7825 */ /* 0x000fc800078e020e */
[C---:B------:R-:W-:Y:S02]  /*02c0*/  IMAD.WIDE R4, R17.reuse, 0x4, R12 ;  /* 0x0000000411047825 */ /* 0x040fe400078e020c */
[----:B------:R-:W3:Y:S02]  /*02d0*/  LDG.E R12, desc[UR4][R12.64] ;  /* 0x000000040c0c7981 */ /* 0x000ee4000c1e1900 */
[C---:B------:R-:W-:Y:S02]  /*02e0*/  IMAD.WIDE R8, R17.reuse, 0x4, R4 ;  /* 0x0000000411087825 */ /* 0x040fe400078e0204 */
[----:B------:R-:W4:Y:S02]  /*02f0*/  LDG.E R4, desc[UR4][R4.64] ;  /* 0x0000000404047981 */ /* 0x000f24000c1e1900 */
[C---:B------:R-:W-:Y:S02]  /*0300*/  IMAD.WIDE R6, R17.reuse, 0x4, R8 ;  /* 0x0000000411067825 */ /* 0x040fe400078e0208 */
[----:B------:R-:W5:Y:S02]  /*0310*/  LDG.E R8, desc[UR4][R8.64] ;  /* 0x0000000408087981 */ /* 0x000f64000c1e1900 */
[----:B------:R-:W-:-:S02]  /*0320*/  IMAD.WIDE R10, R17, 0x4, R6 ;  /* 0x00000004110a7825 */ /* 0x000fc400078e0206 */
[----:B------:R-:W5:Y:S04]  /*0330*/  LDG.E R5, desc[UR4][R2.64] ;  /* 0x0000000402057981 */ /* 0x000f68000c1e1900 */
[----:B------:R-:W5:Y:S01]  /*0340*/  LDG.E R6, desc[UR4][R6.64] ;  /* 0x0000000406067981 */ /* 0x000f62000c1e1900 */
[----:B0-----:R-:W-:-:S03]  /*0350*/  IMAD.WIDE R14, R17, 0x4, R10 ;  /* 0x00000004110e7825 */ /* 0x001fc600078e020a */
[----:B------:R-:W5:Y:S04]  /*0360*/  LDG.E R10, desc[UR4][R10.64] ;  /* 0x000000040a0a7981 */ /* 0x000f68000c1e1900 */
[----:B------:R-:W5:Y:S04]  /*0370*/  LDG.E R13, desc[UR4][R14.64] ;  /* 0x000000040e0d7981 */ /* 0x000f68000c1e1900 */
[----:B------:R-:W5:Y:S04]  /*0380*/  LDG.E R7, desc[UR4][R2.64+0x4] ;  /* 0x0000040402077981 */ /* 0x000f68000c1e1900 */
[----:B------:R-:W5:Y:S01]  /*0390*/  LDG.E R9, desc[UR4][R2.64+0xc] ;  /* 0x00000c0402097981 */ /* 0x000f62000c1e1900 */
[----:B--2---:R-:W-:Y:S01]  /*03a0*/  FFMA R26, R25, R26, R24 ;  /* 0x0000001a191a7223 */ /* 0x004fe20000000018 */
[----:B------:R-:W-:-:S02]  /*03b0*/  IMAD.WIDE R24, R17, 0x4, R14 ;  /* 0x0000000411187825 */ /* 0x000fc400078e020e */
[----:B------:R-:W2:Y:S04]  /*03c0*/  LDG.E R14, desc[UR4][R2.64+0x8] ;  /* 0x00000804020e7981 */ /* 0x000ea8000c1e1900 */
[----:B------:R-:W2:Y:S01]  /*03d0*/  LDG.E R24, desc[UR4][R24.64] ;  /* 0x0000000418187981 */ /* 0x000ea2000c1e1900 */
[----:B---3--:R-:W-:Y:S01]  /*03e0*/  FFMA R12, R23, R12, R26 ;  /* 0x0000000c170c7223 */ /* 0x008fe2000000001a */
[----:B------:R-:W-:-:S03]  /*03f0*/  IADD3 R22, PT, PT, R22, 0x8, RZ ;  /* 0x0000000816167810 */ /* 0x000fc60007ffe0ff */
[----:B----4-:R-:W-:Y:S01]  /*0400*/  FFMA R29, R29, R4, R12 ;  /* 0x000000041d1d7223 */ /* 0x010fe2000000000c */
[----:B------:R-:W-:-:S03]  /*0410*/  ISETP.NE.AND P1, PT, R22, RZ, PT ;  /* 0x000000ff1600720c */ /* 0x000fc60003f25270 */
[----:B-----5:R-:W-:Y:S01]  /*0420*/  FFMA R8, R28, R8, R29 ;  /* 0x000000081c087223 */ /* 0x020fe2000000001d */
[----:B------:R-:W-:-:S03]  /*0430*/  IADD3 R4, P2, PT, R2, 0x20, RZ ;  /* 0x0000002002047810 */ /* 0x000fc60007f5e0ff */
[----:B------:R-:W-:Y:S01]  /*0440*/  FFMA R6, R5, R6, R8 ;  /* 0x0000000605067223 */ /* 0x000fe20000000008 */
[----:B------:R-:W-:Y:S02]  /*0450*/  IADD3.X R5, PT, PT, RZ, R3, RZ, P2, !PT ;  /* 0x00000003ff057210 */ /* 0x000fe400017fe4ff */
[----:B------:R-:W-:Y:S01]  /*0460*/  LEA R18, R17, R18, 0x3 ;  /* 0x0000001211127211 */ /* 0x000fe200078e18ff */
[----:B------:R-:W-:-:S04]  /*0470*/  FFMA R7, R7, R10, R6 ;  /* 0x0000000a07077223 */ /* 0x000fc80000000006 */
[----:B--2---:R-:W-:-:S04]  /*0480*/  FFMA R14, R14, R13, R7 ;  /* 0x0000000d0e0e7223 */ /* 0x004fc80000000007 */
[----:B------:R-:W-:Y:S01]  /*0490*/  FFMA R24, R9, R24, R14 ;  /* 0x0000001809187223 */ /* 0x000fe2000000000e */
[----:B------:R-:W-:Y:S06]  /*04a0*/  @P1 BRA `(.L_x_2) ;  /* 0xfffffffc005c1947 */ /* 0x000fec000383ffff */
.L_x_1:
[----:B------:R-:W-:Y:S05]  /*04b0*/  @!P0 BRA `(.L_x_0) ;  /* 0x0000000000fc8947 */ /* 0x000fea0003800000 */
[----:B------:R-:W-:Y:S02]  /*04c0*/  ISETP.GE.U32.AND P1, PT, R27, 0x4, PT ;  /* 0x000000041b00780c */ /* 0x000fe40003f26070 */
[----:B------:R-:W-:-:S04]  /*04d0*/  LOP3.LUT R14, R19, 0x3, RZ, 0xc0, !PT ;  /* 0x00000003130e7812 */ /* 0x000fc800078ec0ff */
[----:B------:R-:W-:-:S07]  /*04e0*/  ISETP.NE.AND P0, PT, R14, RZ, PT ;  /* 0x000000ff0e00720c */ /* 0x000fce0003f05270 */
[----:B------:R-:W-:Y:S06]  /*04f0*/  @!P1 BRA `(.L_x_3) ;  /* 0x00000000006c9947 */ /* 0x000fec0003800000 */
[----:B------:R-:W0:Y:S01]  /*0500*/  LDC.64 R4, c[0x0][0x390] ;  /* 0x0000e400ff047b82 */ /* 0x000e220000000a00 */
[----:B------:R-:W1:Y:S01]  /*0510*/  LDCU.64 UR6, c[0x0][0x388] ;  /* 0x00007100ff0677ac */ /* 0x000e620008000a00 */
[----:B------:R-:W-:Y:S01]  /*0520*/  IMAD R7, R21, R17, R0 ;  /* 0x0000001115077224 */ /* 0x000fe200078e0200 */
[CC--:B------:R-:W-:Y:S02]  /*0530*/  IADD3 R3, PT, PT, R20.reuse, R21.reuse, RZ ;  /* 0x0000001514037210 */ /* 0x0c0fe40007ffe0ff */
[----:B------:R-:W-:-:S03]  /*0540*/  IADD3 R8, P1, PT, R20, R21, RZ ;  /* 0x0000001514087210 */ /* 0x000fc60007f3e0ff */
[----:B------:R-:W2:Y:S01]  /*0550*/  LDC.64 R12, c[0x0][0x388] ;  /* 0x0000e200ff0c7b82 */ /* 0x000ea20000000a00 */
[----:B0-----:R-:W-:-:S04]  /*0560*/  IMAD.WIDE R4, R7, 0x4, R4 ;  /* 0x0000000407047825 */ /* 0x001fc800078e0204 */
[----:B------:R-:W-:Y:S02]  /*0570*/  IMAD.WIDE R6, R17, 0x4, R4 ;  /* 0x0000000411067825 */ /* 0x000fe400078e0204 */
[----:B------:R-:W3:Y:S02]  /*0580*/  LDG.E R4, desc[UR4][R4.64] ;  /* 0x0000000404047981 */ /* 0x000ee4000c1e1900 */
[----:B--2---:R-:W-:Y:S01]  /*0590*/  IMAD.WIDE.U32 R12, R3, 0x4, R12 ;  /* 0x00000004030c7825 */ /* 0x004fe200078e000c */
[----:B------:R-:W-:Y:S02]  /*05a0*/  IADD3.X R3, PT, PT, RZ, RZ, RZ, P1, !PT ;  /* 0x000000ffff037210 */ /* 0x000fe40000ffe4ff */
[----:B-1----:R-:W-:-:S03]  /*05b0*/  LEA R2, P1, R8, UR6, 0x2 ;  /* 0x0000000608027c11 */ /* 0x002fc6000f8210ff */
[----:B------:R-:W3:Y:S01]  /*05c0*/  LDG.E R13, desc[UR4][R12.64] ;  /* 0x000000040c0d7981 */ /* 0x000ee2000c1e1900 */
[----:B------:R-:W-:Y:S01]  /*05d0*/  LEA.HI.X R3, R8, UR7, R3, 0x2, P1 ;  /* 0x0000000708037c11 */ /* 0x000fe200088f1403 */
[C---:B------:R-:W-:Y:S02]  /*05e0*/  IMAD.WIDE R8, R17.reuse, 0x4, R6 ;  /* 0x0000000411087825 */ /* 0x040fe400078e0206 */
[----:B------:R-:W2:Y:S04]  /*05f0*/  LDG.E R6, desc[UR4][R6.64] ;  /* 0x0000000406067981 */ /* 0x000ea8000c1e1900 */
[----:B------:R-:W2:Y:S01]  /*0600*/  LDG.E R15, desc[UR4][R2.64+0x4] ;  /* 0x00000404020f7981 */ /* 0x000ea2000c1e1900 */
[----:B------:R-:W-:-:S03]  /*0610*/  IMAD.WIDE R10, R17, 0x4, R8 ;  /* 0x00000004110a7825 */ /* 0x000fc600078e0208 */
[----:B------:R-:W4:Y:S04]  /*0620*/  LDG.E R22, desc[UR4][R8.64] ;  /* 0x0000000408167981 */ /* 0x000f28000c1e1900 */
[----:B------:R-:W4:Y:S04]  /*0630*/  LDG.E R18, desc[UR4][R2.64+0x8] ;  /* 0x0000080402127981 */ /* 0x000f28000c1e1900 */
[----:B------:R-:W5:Y:S04]  /*0640*/  LDG.E R26, desc[UR4][R2.64+0xc] ;  /* 0x00000c04021a7981 */ /* 0x000f68000c1e1900 */
[----:B------:R-:W5:Y:S01]  /*0650*/  LDG.E R10, desc[UR4][R10.64] ;  /* 0x000000040a0a7981 */ /* 0x000f62000c1e1900 */
[----:B------:R-:W-:Y:S01]  /*0660*/  IADD3 R21, PT, PT, R21, 0x4, RZ ;  /* 0x0000000415157810 */ /* 0x000fe20007ffe0ff */
[----:B---3--:R-:W-:-:S04]  /*0670*/  FFMA R24, R13, R4, R24 ;  /* 0x000000040d187223 */ /* 0x008fc80000000018 */
[----:B--2---:R-:W-:-:S04]  /*0680*/  FFMA R15, R15, R6, R24 ;  /* 0x000000060f0f7223 */ /* 0x004fc80000000018 */
[----:B----4-:R-:W-:-:S04]  /*0690*/  FFMA R15, R18, R22, R15 ;  /* 0x00000016120f7223 */ /* 0x010fc8000000000f */
[----:B-----5:R-:W-:-:S07]  /*06a0*/  FFMA R24, R26, R10, R15 ;  /* 0x0000000a1a187223 */ /* 0x020fce000000000f */
.L_x_3:
[----:B------:R-:W-:Y:S05]  /*06b0*/  @!P0 BRA `(.L_x_0) ;  /* 0x00000000007c8947 */ /* 0x000fea0003800000 */
[----:B------:R-:W-:Y:S02]  /*06c0*/  ISETP.NE.AND P1, PT, R14, 0x1, PT ;  /* 0x000000010e00780c */ /* 0x000fe40003f25270 */
[----:B------:R-:W-:-:S04]  /*06d0*/  LOP3.LUT R19, R19, 0x1, RZ, 0xc0, !PT ;  /* 0x0000000113137812 */ /* 0x000fc800078ec0ff */
[----:B------:R-:W-:-:S07]  /*06e0*/  ISETP.NE.U32.AND P0, PT, R19, 0x1, PT ;  /* 0x000000011300780c */ /* 0x000fce0003f05070 */
[----:B------:R-:W0:Y:S01]  /*06f0*/  @P1 LDC.64 R10, c[0x0][0x388] ;  /* 0x0000e200ff0a1b82 */ /* 0x000e220000000a00 */
[CC--:B------:R-:W-:Y:S02]  /*0700*/  @P1 IADD3 R13, PT, PT, R20.reuse, R21.reuse, RZ ;  /* 0x00000015140d1210 */ /* 0x0c0fe40007ffe0ff */
[----:B------:R-:W-:-:S04]  /*0710*/  @P1 IADD3 R12, P2, PT, R20, R21, RZ ;  /* 0x00000015140c1210 */ /* 0x000fc80007f5e0ff */
[----:B------:R-:W-:Y:S01]  /*0720*/  @P1 IADD3.X R14, PT, PT, RZ, RZ, RZ, P2, !PT ;  /* 0x000000ffff0e1210 */ /* 0x000fe200017fe4ff */
[----:B------:R-:W1:Y:S08]  /*0730*/  @P1 LDC.64 R8, c[0x0][0x390] ;  /* 0x0000e400ff081b82 */ /* 0x000e700000000a00 */
[----:B------:R-:W2:Y:S08]  /*0740*/  @P1 LDC.64 R6, c[0x0][0x388] ;  /* 0x0000e200ff061b82 */ /* 0x000eb00000000a00 */
[----:B------:R-:W3:Y:S01]  /*0750*/  @!P0 LDC.64 R4, c[0x0][0x388] ;  /* 0x0000e200ff048b82 */ /* 0x000ee20000000a00 */
[----:B0-----:R-:W-:-:S04]  /*0760*/  @P1 IMAD.WIDE.U32 R10, R13, 0x4, R10 ;  /* 0x000000040d0a1825 */ /* 0x001fc800078e000a */
[C---:B------:R-:W-:Y:S01]  /*0770*/  @P1 IMAD R13, R21.reuse, R17, R0 ;  /* 0x00000011150d1224 */ /* 0x040fe200078e0200 */
[----:B------:R-:W-:Y:S01]  /*0780*/  @P1 IADD3 R21, PT, PT, R21, 0x2, RZ ;  /* 0x0000000215151810 */ /* 0x000fe20007ffe0ff */
[----:B------:R-:W4:Y:S01]  /*0790*/  @P1 LDG.E R11, desc[UR4][R10.64] ;  /* 0x000000040a0b1981 */ /* 0x000f22000c1e1900 */
[----:B------:R-:W0:Y:S01]  /*07a0*/  @!P0 LDC.64 R2, c[0x0][0x390] ;  /* 0x0000e400ff028b82 */ /* 0x000e220000000a00 */
[----:B-1----:R-:W-:Y:S01]  /*07b0*/  @P1 IMAD.WIDE R8, R13, 0x4, R8 ;  /* 0x000000040d081825 */ /* 0x002fe200078e0208 */
[----:B------:R-:W-:Y:S02]  /*07c0*/  @!P0 IADD3 R15, PT, PT, R20, R21, RZ ;  /* 0x00000015140f8210 */ /* 0x000fe40007ffe0ff */
[----:B--2---:R-:W-:Y:S01]  /*07d0*/  @P1 LEA R6, P2, R12, R6, 0x2 ;  /* 0x000000060c061211 */ /* 0x004fe200078410ff */
[----:B------:R-:W-:-:S03]  /*07e0*/  @!P0 IMAD R21, R21, R17, R0 ;  /* 0x0000001115158224 */ /* 0x000fc600078e0200 */
[----:B------:R-:W-:Y:S01]  /*07f0*/  @P1 LEA.HI.X R7, R12, R7, R14, 0x2, P2 ;  /* 0x000000070c071211 */ /* 0x000fe200010f140e */
[----:B------:R-:W-:Y:S01]  /*0800*/  @P1 IMAD.WIDE R12, R17, 0x4, R8 ;  /* 0x00000004110c1825 */ /* 0x000fe200078e0208 */
[----:B------:R-:W4:Y:S03]  /*0810*/  @P1 LDG.E R14, desc[UR4][R8.64] ;  /* 0x00000004080e1981 */ /* 0x000f26000c1e1900 */
[----:B---3--:R-:W-:Y:S01]  /*0820*/  @!P0 IMAD.WIDE.U32 R4, R15, 0x4, R4 ;  /* 0x000000040f048825 */ /* 0x008fe200078e0004 */
[----:B------:R-:W2:Y:S04]  /*0830*/  @P1 LDG.E R6, desc[UR4][R6.64+0x4] ;  /* 0x0000040406061981 */ /* 0x000ea8000c1e1900 */
[----:B------:R-:W2:Y:S01]  /*0840*/  @P1 LDG.E R12, desc[UR4][R12.64] ;  /* 0x000000040c0c1981 */ /* 0x000ea2000c1e1900 */
[----:B0-----:R-:W-:-:S03]  /*0850*/  @!P0 IMAD.WIDE R2, R21, 0x4, R2 ;  /* 0x0000000415028825 */ /* 0x001fc600078e0202 */
[----:B------:R-:W3:Y:S04]  /*0860*/  @!P0 LDG.E R5, desc[UR4][R4.64] ;  /* 0x0000000404058981 */ /* 0x000ee8000c1e1900 */
[----:B------:R-:W3:Y:S01]  /*0870*/  @!P0 LDG.E R2, desc[UR4][R2.64] ;  /* 0x0000000402028981 */ /* 0x000ee2000c1e1900 */
[----:B----4-:R-:W-:-:S04]  /*0880*/  @P1 FFMA R11, R11, R14, R24 ;  /* 0x0000000e0b0b1223 */ /* 0x010fc80000000018 */
[----:B--2---:R-:W-:-:S04]  /*0890*/  @P1 FFMA R24, R6, R12, R11 ;  /* 0x0000000c06181223 */ /* 0x004fc8000000000b */
[----:B---3--:R-:W-:-:S07]  /*08a0*/  @!P0 FFMA R24, R5, R2, R24 ;  /* 0x0000000205188223 */ /* 0x008fce0000000018 */
.L_x_0:
[----:B------:R-:W0:Y:S01]  /*08b0*/  LDC.64 R2, c[0x0][0x380] ;  /* 0x0000e000ff027b82 */ /* 0x000e220000000a00 */
[----:B------:R-:W-:-:S04]  /*08c0*/  IMAD R17, R16, R17, R0 ;  /* 0x0000001110117224 */ /* 0x000fc800078e0200 */
[----:B0-----:R-:W-:-:S05]  /*08d0*/  IMAD.WIDE R2, R17, 0x4, R2 ;  /* 0x0000000411027825 */ /* 0x001fca00078e0202 */
[----:B------:R-:W-:Y:S01]  /*08e0*/  STG.E desc[UR4][R2.64], R24 ;  /* 0x0000001802007986 */ /* 0x000fe2000c101904 */
[----:B------:R-:W-:Y:S05]  /*08f0*/  EXIT ;  /* 0x000000000000794d */ /* 0x000fea0003800000 */
.L_x_4:
[----:B------:R-:W-:-:S00]  /*0900*/  BRA `(.L_x_4) ;  /* 0xfffffffc00fc7947 */ /* 0x000fc0000383ffff */
[----:B------:R-:W-:-:S00]  /*0910*/  NOP ;  /* 0x0000000000007918 */ /* 0x000fc00000000000 */
        /* <DEDUP_REMOVED lines=14> */
.L_x_5:


//--------------------- .nv.shared.reserved.0     --------------------------
	.section	.nv.shared.reserved.0,"aw",@nobits
	.weak		__nv_reservedSMEM_offset_0_alias
	.size		__nv_reservedSMEM_offset_0_alias, 0, 64
	.other		__nv_reservedSMEM_offset_0_alias,@"STO_CUDA_RESERVED_SHARED STV_DEFAULT"
__nv_reservedSMEM_offset_0_alias:
	.zero		0
	.zero		64


//--------------------- .nv.constant0._Z6matmulPfPKfS1_iii --------------------------
	.section	.nv.constant0._Z6matmulPfPKfS1_iii,"a",@progbits
	.sectionflags	@""
	.align	4
.nv.constant0._Z6matmulPfPKfS1_iii:
	.zero		932


//--------------------- SYMBOLS --------------------------

	.type		.nv.reservedSmem.offset0,@object
	.size		.nv.reservedSmem.offset0,0x4
